	.headerflags	@"EF_CUDA_TEXMODE_UNIFIED EF_CUDA_64BIT_ADDRESS EF_CUDA_ACCELERATORS EF_CUDA_SM90 EF_CUDA_VIRTUAL_SM(EF_CUDA_SM90)"
	.elftype	@"ET_EXEC"


//--------------------- .nv.info                  --------------------------
	.section	.nv.info,"",@"SHT_CUDA_INFO"
	.align	4


	//----- nvinfo : EIATTR_REGCOUNT
	.align		4
        /*0000*/ 	.byte	0x04, 0x2f
        /*0002*/ 	.short	(.L_3 - .L_2)
	.align		4
.L_2:
        /*0004*/ 	.word	index@(triton_poi_fused__native_batch_norm_legit_no_training_relu_46)
        /*0008*/ 	.word	0x00000016


	//----- nvinfo : EIATTR_MIN_STACK_SIZE
	.align		4
.L_3:
        /*000c*/ 	.byte	0x04, 0x12
        /*000e*/ 	.short	(.L_5 - .L_4)
	.align		4
.L_4:
        /*0010*/ 	.word	index@(triton_poi_fused__native_batch_norm_legit_no_training_relu_46)
        /*0014*/ 	.word	0x00000000


	//----- nvinfo : EIATTR_FRAME_SIZE
	.align		4
.L_5:
        /*0018*/ 	.byte	0x04, 0x11
        /*001a*/ 	.short	(.L_7 - .L_6)
	.align		4
.L_6:
        /*001c*/ 	.word	index@(triton_poi_fused__native_batch_norm_legit_no_training_relu_46)
        /*0020*/ 	.word	0x00000000


	//----- nvinfo : EIATTR_MIN_STACK_SIZE
	.align		4
.L_7:
        /*0024*/ 	.byte	0x04, 0x12
        /*0026*/ 	.short	(.L_9 - .L_8)
	.align		4
.L_8:
        /*0028*/ 	.word	index@(triton_poi_fused__native_batch_norm_legit_no_training_relu_46)
        /*002c*/ 	.word	0x00000000
.L_9:


//--------------------- .nv.info.triton_poi_fused__native_batch_norm_legit_no_training_relu_46 --------------------------
	.section	.nv.info.triton_poi_fused__native_batch_norm_legit_no_training_relu_46,"",@"SHT_CUDA_INFO"
	.sectionflags	@""
	.align	4


	//----- nvinfo : EIATTR_CUDA_API_VERSION
	.align		4
        /*0000*/ 	.byte	0x04, 0x37
        /*0002*/ 	.short	(.L_11 - .L_10)
.L_10:
        /*0004*/ 	.word	0x0000007c


	//----- nvinfo : EIATTR_KPARAM_INFO
	.align		4
.L_11:
        /*0008*/ 	.byte	0x04, 0x17
        /*000a*/ 	.short	(.L_13 - .L_12)
.L_12:
        /*000c*/ 	.word	0x00000000
        /*0010*/ 	.short	0x0006
        /*0012*/ 	.short	0x0030
        /*0014*/ 	.byte	0x00, 0xf0, 0x11, 0x00


	//----- nvinfo : EIATTR_KPARAM_INFO
	.align		4
.L_13:
        /*0018*/ 	.byte	0x04, 0x17
        /*001a*/ 	.short	(.L_15 - .L_14)
.L_14:
        /*001c*/ 	.word	0x00000000
        /*0020*/ 	.short	0x0005
        /*0022*/ 	.short	0x0028
        /*0024*/ 	.byte	0x00, 0xf4, 0x21, 0x00


	//----- nvinfo : EIATTR_KPARAM_INFO
	.align		4
.L_15:
        /*0028*/ 	.byte	0x04, 0x17
        /*002a*/ 	.short	(.L_17 - .L_16)
.L_16:
        /*002c*/ 	.word	0x00000000
        /*0030*/ 	.short	0x0004
        /*0032*/ 	.short	0x0020
        /*0034*/ 	.byte	0x00, 0xf4, 0x21, 0x00


	//----- nvinfo : EIATTR_KPARAM_INFO
	.align		4
.L_17:
        /*0038*/ 	.byte	0x04, 0x17
        /*003a*/ 	.short	(.L_19 - .L_18)
.L_18:
        /*003c*/ 	.word	0x00000000
        /*0040*/ 	.short	0x0003
        /*0042*/ 	.short	0x0018
        /*0044*/ 	.byte	0x00, 0xf4, 0x21, 0x00


	//----- nvinfo : EIATTR_KPARAM_INFO
	.align		4
.L_19:
        /*0048*/ 	.byte	0x04, 0x17
        /*004a*/ 	.short	(.L_21 - .L_20)
.L_20:
        /*004c*/ 	.word	0x00000000
        /*0050*/ 	.short	0x0002
        /*0052*/ 	.short	0x0010
        /*0054*/ 	.byte	0x00, 0xf4, 0x21, 0x00


	//----- nvinfo : EIATTR_KPARAM_INFO
	.align		4
.L_21:
        /*0058*/ 	.byte	0x04, 0x17
        /*005a*/ 	.short	(.L_23 - .L_22)
.L_22:
        /*005c*/ 	.word	0x00000000
        /*0060*/ 	.short	0x0001
        /*0062*/ 	.short	0x0008
        /*0064*/ 	.byte	0x00, 0xf4, 0x21, 0x00


	//----- nvinfo : EIATTR_KPARAM_INFO
	.align		4
.L_23:
        /*0068*/ 	.byte	0x04, 0x17
        /*006a*/ 	.short	(.L_25 - .L_24)
.L_24:
        /*006c*/ 	.word	0x00000000
        /*0070*/ 	.short	0x0000
        /*0072*/ 	.short	0x0000
        /*0074*/ 	.byte	0x00, 0xf4, 0x21, 0x00


	//----- nvinfo : EIATTR_SPARSE_MMA_MASK
	.align		4
.L_25:
        /*0078*/ 	.byte	0x03, 0x50
        /*007a*/ 	.short	0x0000


	//----- nvinfo : EIATTR_MAXREG_COUNT
	.align		4
        /*007c*/ 	.byte	0x03, 0x1b
        /*007e*/ 	.short	0x00ff


	//----- nvinfo : EIATTR_EXIT_INSTR_OFFSETS
	.align		4
        /*0080*/ 	.byte	0x04, 0x1c
        /*0082*/ 	.short	(.L_27 - .L_26)


	//   ....[0]....
.L_26:
        /*0084*/ 	.word	0x00000410


	//   ....[1]....
        /*0088*/ 	.word	0x00000430


	//----- nvinfo : EIATTR_REQNTID
	.align		4
.L_27:
        /*008c*/ 	.byte	0x04, 0x10
        /*008e*/ 	.short	(.L_29 - .L_28)
.L_28:
        /*0090*/ 	.word	0x00000100
        /*0094*/ 	.word	0x00000001
        /*0098*/ 	.word	0x00000001


	//----- nvinfo : EIATTR_CBANK_PARAM_SIZE
	.align		4
.L_29:
        /*009c*/ 	.byte	0x03, 0x19
        /*009e*/ 	.short	0x0034


	//----- nvinfo : EIATTR_PARAM_CBANK
	.align		4
        /*00a0*/ 	.byte	0x04, 0x0a
        /*00a2*/ 	.short	(.L_31 - .L_30)
	.align		4
.L_30:
        /*00a4*/ 	.word	index@(.nv.constant0.triton_poi_fused__native_batch_norm_legit_no_training_relu_46)
        /*00a8*/ 	.short	0x0210
        /*00aa*/ 	.short	0x0034


	//----- nvinfo : EIATTR_SW_WAR
	.align		4
.L_31:
        /*00ac*/ 	.byte	0x04, 0x36
        /*00ae*/ 	.short	(.L_33 - .L_32)
.L_32:
        /*00b0*/ 	.word	0x00000008
.L_33:


//--------------------- .nv.callgraph             --------------------------
	.section	.nv.callgraph,"",@"SHT_CUDA_CALLGRAPH"
	.align	4
	.sectionentsize	8
	.align		4
        /*0000*/ 	.word	0x00000000
	.align		4
        /*0004*/ 	.word	0xffffffff
	.align		4
        /*0008*/ 	.word	0x00000000
	.align		4
        /*000c*/ 	.word	0xfffffffe
	.align		4
        /*0010*/ 	.word	0x00000000
	.align		4
        /*0014*/ 	.word	0xfffffffd
	.align		4
        /*0018*/ 	.word	0x00000000
	.align		4
        /*001c*/ 	.word	0xfffffffc


//--------------------- .nv.constant4             --------------------------
	.section	.nv.constant4,"a",@progbits
	.align	8
	.align		8
.nv.constant4:
        /*0000*/ 	.dword	_$_str
	.align		8
        /*0008*/ 	.dword	_$_str_$_2


//--------------------- .text.triton_poi_fused__native_batch_norm_legit_no_training_relu_46 --------------------------
	.section	.text.triton_poi_fused__native_batch_norm_legit_no_training_relu_46,"ax",@progbits
	.align	128
        .global         triton_poi_fused__native_batch_norm_legit_no_training_relu_46
        .type           triton_poi_fused__native_batch_norm_legit_no_training_relu_46,@function
        .size           triton_poi_fused__native_batch_norm_legit_no_training_relu_46,(.L_x_1 - triton_poi_fused__native_batch_norm_legit_no_training_relu_46)
        .other          triton_poi_fused__native_batch_norm_legit_no_training_relu_46,@"STO_CUDA_ENTRY STV_DEFAULT"
triton_poi_fused__native_batch_norm_legit_no_training_relu_46:
.text.triton_poi_fused__native_batch_norm_legit_no_training_relu_46:
[----:B------:R-:W0:Y:S01]  /*0000*/  LDC R1, c[0x0][0x28] ;  /* 0x00000a00ff017b82 */ /* 0x000e220000000800 */
[----:B------:R-:W1:Y:S07]  /*0010*/  S2R R0, SR_TID.X ;  /* 0x0000000000007919 */ /* 0x000e6e0000002100 */
[----:B------:R-:W2:Y:S01]  /*0020*/  LDC.64 R8, c[0x0][0x220] ;  /* 0x00008800ff087b82 */ /* 0x000ea20000000a00 */
[----:B------:R-:W-:Y:S01]  /*0030*/  ULDC.64 UR4, c[0x0][0x208] ;  /* 0x0000820000047ab9 */ /* 0x000fe20000000a00 */
[----:B------:R-:W3:Y:S06]  /*0040*/  S2R R3, SR_CTAID.X ;  /* 0x0000000000037919 */ /* 0x000eec0000002500 */
[----:B------:R-:W4:Y:S08]  /*0050*/  LDC.64 R12, c[0x0][0x210] ;  /* 0x00008400ff0c7b82 */ /* 0x000f300000000a00 */
[----:B------:R-:W5:Y:S08]  /*0060*/  LDC.64 R14, c[0x0][0x218] ;  /* 0x00008600ff0e7b82 */ /* 0x000f700000000a00 */
[----:B------:R-:W5:Y:S01]  /*0070*/  LDC.64 R16, c[0x0][0x228] ;  /* 0x00008a00ff107b82 */ /* 0x000f620000000a00 */
[----:B-1----:R-:W-:-:S07]  /*0080*/  SHF.L.U32 R0, R0, 0x1, RZ ;  /* 0x0000000100007819 */ /* 0x002fce00000006ff */
[----:B------:R-:W1:Y:S01]  /*0090*/  LDC.64 R18, c[0x0][0x230] ;  /* 0x00008c00ff127b82 */ /* 0x000e620000000a00 */
[----:B------:R-:W-:-:S04]  /*00a0*/  LOP3.LUT R0, R0, 0x1fe, RZ, 0xc0, !PT ;  /* 0x000001fe00007812 */ /* 0x000fc800078ec0ff */
[----:B---3--:R-:W-:-:S04]  /*00b0*/  LEA R0, R3, R0, 0x9 ;  /* 0x0000000003007211 */ /* 0x008fc800078e48ff */
[C---:B------:R-:W-:Y:S01]  /*00c0*/  ISETP.GE.AND P0, PT, R0.reuse, 0x49800, PT ;  /* 0x000498000000780c */ /* 0x040fe20003f06270 */
[----:B------:R-:W-:-:S05]  /*00d0*/  IMAD.HI R2, R0, 0x2aaaaaab, RZ ;  /* 0x2aaaaaab00027827 */ /* 0x000fca00078e02ff */
[----:B------:R-:W-:-:S04]  /*00e0*/  SHF.R.U32.HI R3, RZ, 0x1f, R2 ;  /* 0x0000001fff037819 */ /* 0x000fc80000011602 */
[----:B------:R-:W-:-:S05]  /*00f0*/  LEA.HI R3, R2, R3, RZ, 0x1a ;  /* 0x0000000302037211 */ /* 0x000fca00078fd0ff */
[----:B------:R-:W-:Y:S01]  /*0100*/  IMAD R11, R3, -0x180, R0 ;  /* 0xfffffe80030b7824 */ /* 0x000fe200078e0200 */
[----:B------:R-:W-:-:S03]  /*0110*/  CS2R R2, SRZ ;  /* 0x0000000000027805 */ /* 0x000fc6000001ff00 */
[----:B--2---:R-:W-:-:S05]  /*0120*/  IMAD.WIDE R8, R11, 0x4, R8 ;  /* 0x000000040b087825 */ /* 0x004fca00078e0208 */
[----:B------:R2:W3:Y:S01]  /*0130*/  @!P0 LDG.E.EL.64 R2, desc[UR4][R8.64] ;  /* 0x0000000408028981 */ /* 0x0004e2000c2e1b00 */
[----:B------:R-:W-:Y:S02]  /*0140*/  CS2R R4, SRZ ;  /* 0x0000000000047805 */ /* 0x000fe4000001ff00 */
[----:B------:R-:W-:Y:S01]  /*0150*/  CS2R R6, SRZ ;  /* 0x0000000000067805 */ /* 0x000fe2000001ff00 */
[----:B----4-:R-:W-:-:S04]  /*0160*/  IMAD.WIDE R12, R0, 0x4, R12 ;  /* 0x00000004000c7825 */ /* 0x010fc800078e020c */
[C---:B-----5:R-:W-:Y:S01]  /*0170*/  IMAD.WIDE R14, R11.reuse, 0x4, R14 ;  /* 0x000000040b0e7825 */ /* 0x060fe200078e020e */
[----:B------:R-:W4:Y:S01]  /*0180*/  @!P0 LDG.E.64 R4, desc[UR4][R12.64] ;  /* 0x000000040c048981 */ /* 0x000f22000c1e1b00 */
[----:B--2---:R-:W-:Y:S02]  /*0190*/  CS2R R8, SRZ ;  /* 0x0000000000087805 */ /* 0x004fe4000001ff00 */
[C---:B0-----:R-:W-:Y:S01]  /*01a0*/  IMAD.WIDE R16, R11.reuse, 0x4, R16 ;  /* 0x000000040b107825 */ /* 0x041fe200078e0210 */
[----:B------:R0:W4:Y:S03]  /*01b0*/  @!P0 LDG.E.EL.64 R6, desc[UR4][R14.64] ;  /* 0x000000040e068981 */ /* 0x000126000c2e1b00 */
[----:B-1----:R-:W-:Y:S01]  /*01c0*/  IMAD.WIDE R18, R11, 0x4, R18 ;  /* 0x000000040b127825 */ /* 0x002fe200078e0212 */
[----:B------:R-:W-:-:S04]  /*01d0*/  CS2R R10, SRZ ;  /* 0x00000000000a7805 */ /* 0x000fc8000001ff00 */
[----:B------:R-:W2:Y:S04]  /*01e0*/  @!P0 LDG.E.EL.64 R8, desc[UR4][R18.64] ;  /* 0x0000000412088981 */ /* 0x000ea8000c2e1b00 */
[----:B------:R-:W2:Y:S01]  /*01f0*/  @!P0 LDG.E.EL.64 R10, desc[UR4][R16.64] ;  /* 0x00000004100a8981 */ /* 0x000ea2000c2e1b00 */
[----:B0-----:R-:W-:Y:S01]  /*0200*/  HFMA2.MMA R14, -RZ, RZ, 1.625, 0 ;  /* 0x3e800000ff0e7435 */ /* 0x001fe200000001ff */
[----:B---3--:R-:W-:Y:S01]  /*0210*/  FADD R2, R2, 0.0010000000474974513054 ;  /* 0x3a83126f02027421 */ /* 0x008fe20000000000 */
[----:B------:R-:W-:-:S03]  /*0220*/  FADD R3, R3, 0.0010000000474974513054 ;  /* 0x3a83126f03037421 */ /* 0x000fc60000000000 */
[----:B------:R-:W0:Y:S08]  /*0230*/  MUFU.SQRT R12, R2 ;  /* 0x00000002000c7308 */ /* 0x000e300000002000 */
[----:B------:R1:W3:Y:S01]  /*0240*/  MUFU.SQRT R13, R3 ;  /* 0x00000003000d7308 */ /* 0x0002e20000002000 */
[C---:B0-----:R-:W-:Y:S02]  /*0250*/  FSETP.GT.AND P1, PT, R12.reuse, 8.50705917302346158658e+37, PT ;  /* 0x7e8000000c00780b */ /* 0x041fe40003f24000 */
[----:B------:R-:W-:Y:S01]  /*0260*/  FSETP.GEU.AND P3, PT, R12, 1.175494350822287508e-38, PT ;  /* 0x008000000c00780b */ /* 0x000fe20003f6e000 */
[----:B-1----:R-:W0:Y:S01]  /*0270*/  LDC.64 R2, c[0x0][0x238] ;  /* 0x00008e00ff027b82 */ /* 0x002e220000000a00 */
[----:B---3--:R-:W-:-:S02]  /*0280*/  FSETP.GT.AND P2, PT, R13, 8.50705917302346158658e+37, PT ;  /* 0x7e8000000d00780b */ /* 0x008fc40003f44000 */
[----:B------:R-:W-:-:S07]  /*0290*/  FSETP.GEU.AND P4, PT, R13, 1.175494350822287508e-38, PT ;  /* 0x008000000d00780b */ /* 0x000fce0003f8e000 */
[----:B------:R-:W-:-:S04]  /*02a0*/  @P1 FMUL R12, R12, 0.25 ;  /* 0x3e8000000c0c1820 */ /* 0x000fc80000400000 */
[----:B------:R-:W-:Y:S01]  /*02b0*/  @!P3 FMUL R12, R12, 16777216 ;  /* 0x4b8000000c0cb820 */ /* 0x000fe20000400000 */
[----:B------:R-:W-:-:S04]  /*02c0*/  @P2 FMUL R13, R13, 0.25 ;  /* 0x3e8000000d0d2820 */ /* 0x000fc80000400000 */
[----:B------:R-:W-:Y:S01]  /*02d0*/  @!P4 FMUL R13, R13, 16777216 ;  /* 0x4b8000000d0dc820 */ /* 0x000fe20000400000 */
[----:B------:R-:W1:Y:S01]  /*02e0*/  MUFU.RCP R12, R12 ;  /* 0x0000000c000c7308 */ /* 0x000e620000001000 */
[----:B------:R-:W-:-:S07]  /*02f0*/  FSEL R15, R14, 1, P1 ;  /* 0x3f8000000e0f7808 */ /* 0x000fce0000800000 */
[----:B------:R-:W3:Y:S01]  /*0300*/  MUFU.RCP R13, R13 ;  /* 0x0000000d000d7308 */ /* 0x000ee20000001000 */
[----:B------:R-:W-:Y:S01]  /*0310*/  FSEL R14, R14, 1, P2 ;  /* 0x3f8000000e0e7808 */ /* 0x000fe20001000000 */
[----:B------:R-:W-:-:S04]  /*0320*/  @!P3 FMUL R15, R15, 16777216 ;  /* 0x4b8000000f0fb820 */ /* 0x000fc80000400000 */
[----:B------:R-:W-:Y:S01]  /*0330*/  @!P4 FMUL R14, R14, 16777216 ;  /* 0x4b8000000e0ec820 */ /* 0x000fe20000400000 */
[----:B----4-:R-:W-:Y:S01]  /*0340*/  FADD R5, -R7, R5 ;  /* 0x0000000507057221 */ /* 0x010fe20000000100 */
[----:B------:R-:W-:Y:S01]  /*0350*/  FADD R4, -R6, R4 ;  /* 0x0000000406047221 */ /* 0x000fe20000000100 */
[----:B-1----:R-:W-:Y:S01]  /*0360*/  FMUL R15, R12, R15 ;  /* 0x0000000f0c0f7220 */ /* 0x002fe20000400000 */
[----:B---3--:R-:W-:-:S03]  /*0370*/  FMUL R14, R13, R14 ;  /* 0x0000000e0d0e7220 */ /* 0x008fc60000400000 */
[----:B------:R-:W-:Y:S01]  /*0380*/  FMUL R15, R4, R15 ;  /* 0x0000000f040f7220 */ /* 0x000fe20000400000 */
[----:B------:R-:W-:-:S03]  /*0390*/  FMUL R14, R5, R14 ;  /* 0x0000000e050e7220 */ /* 0x000fc60000400000 */
[----:B--2---:R-:W-:Y:S01]  /*03a0*/  FFMA R8, R15, R10, R8 ;  /* 0x0000000a0f087223 */ /* 0x004fe20000000008 */
[----:B------:R-:W-:-:S04]  /*03b0*/  FFMA R9, R14, R11, R9 ;  /* 0x0000000b0e097223 */ /* 0x000fc80000000009 */
[----:B------:R-:W-:Y:S02]  /*03c0*/  FSETP.GEU.AND P1, PT, R8, RZ, PT ;  /* 0x000000ff0800720b */ /* 0x000fe40003f2e000 */
[C---:B------:R-:W-:Y:S01]  /*03d0*/  FSETP.GEU.AND P2, PT, R9.reuse, RZ, PT ;  /* 0x000000ff0900720b */ /* 0x040fe20003f4e000 */
[----:B0-----:R-:W-:Y:S01]  /*03e0*/  IMAD.WIDE R2, R0, 0x4, R2 ;  /* 0x0000000400027825 */ /* 0x001fe200078e0202 */
[----:B------:R-:W-:Y:S02]  /*03f0*/  FSEL R8, R8, RZ, P1 ;  /* 0x000000ff08087208 */ /* 0x000fe40000800000 */
[----:B------:R-:W-:Y:S01]  /*0400*/  FSEL R9, R9, RZ, P2 ;  /* 0x000000ff09097208 */ /* 0x000fe20001000000 */
[----:B------:R-:W-:Y:S08]  /*0410*/  @P0 EXIT ;  /* 0x000000000000094d */ /* 0x000ff00003800000 */
[----:B------:R-:W-:Y:S01]  /*0420*/  STG.E.64 desc[UR4][R2.64], R8 ;  /* 0x0000000802007986 */ /* 0x000fe2000c101b04 */
[----:B------:R-:W-:Y:S05]  /*0430*/  EXIT ;  /* 0x000000000000794d */ /* 0x000fea0003800000 */
.L_x_0:
[----:B------:R-:W-:-:S00]  /*0440*/  BRA `(.L_x_0) ;  /* 0xfffffffc00fc7947 */ /* 0x000fc0000383ffff */
[----:B------:R-:W-:-:S00]  /*0450*/  NOP ;  /* 0x0000000000007918 */ /* 0x000fc00000000000 */
        /* <DEDUP_REMOVED lines=10> */
.L_x_1:


//--------------------- .nv.global.init           --------------------------
	.section	.nv.global.init,"aw",@progbits
.nv.global.init:
	.type		_$_str,@object
	.size		_$_str,(_$_str_$_2 - _$_str)
_$_str:
        /*0000*/ 	.byte	0x5f, 0x5f, 0x43, 0x55, 0x44, 0x41, 0x5f, 0x46, 0x54, 0x5a, 0x00
	.type		_$_str_$_2,@object
	.size		_$_str_$_2,(.L_1 - _$_str_$_2)
_$_str_$_2:
        /*000b*/ 	.byte	0x5f, 0x5f, 0x43, 0x55, 0x44, 0x41, 0x5f, 0x50, 0x52, 0x45, 0x43, 0x5f, 0x53, 0x51, 0x52, 0x54
        /*001b*/ 	.byte	0x00
.L_1:


//--------------------- .nv.constant0.triton_poi_fused__native_batch_norm_legit_no_training_relu_46 --------------------------
	.section	.nv.constant0.triton_poi_fused__native_batch_norm_legit_no_training_relu_46,"a",@progbits
	.sectionflags	@""
	.align	4
.nv.constant0.triton_poi_fused__native_batch_norm_legit_no_training_relu_46:
	.zero		580
